//
// Generated by NVIDIA NVVM Compiler
//
// Compiler Build ID: CL-36424714
// Cuda compilation tools, release 13.0, V13.0.88
// Based on NVVM 20.0.0
//

.version 9.0
.target sm_100
.address_size 64

	// .globl	_Z6conv2dPhPfiii

.visible .entry _Z6conv2dPhPfiii(
	.param .u64 .ptr .align 1 _Z6conv2dPhPfiii_param_0,
	.param .u64 .ptr .align 1 _Z6conv2dPhPfiii_param_1,
	.param .u32 _Z6conv2dPhPfiii_param_2,
	.param .u32 _Z6conv2dPhPfiii_param_3,
	.param .u32 _Z6conv2dPhPfiii_param_4
)
{
	.reg .pred 	%p<88>;
	.reg .b16 	%rs<16>;
	.reg .b32 	%r<83>;
	.reg .b32 	%f<86>;
	.reg .b64 	%rd<15>;

	ld.param.u64 	%rd6, [_Z6conv2dPhPfiii_param_0];
	ld.param.u64 	%rd5, [_Z6conv2dPhPfiii_param_1];
	ld.param.u32 	%r26, [_Z6conv2dPhPfiii_param_2];
	ld.param.u32 	%r27, [_Z6conv2dPhPfiii_param_3];
	ld.param.u32 	%r29, [_Z6conv2dPhPfiii_param_4];
	cvta.to.global.u64 	%rd1, %rd6;
	mov.u32 	%r30, %tid.x;
	mov.u32 	%r31, %ctaid.x;
	mov.u32 	%r32, %ntid.x;
	mad.lo.s32 	%r1, %r31, %r32, %r30;
	mov.u32 	%r33, %tid.y;
	mov.u32 	%r34, %ctaid.y;
	mov.u32 	%r35, %ntid.y;
	mad.lo.s32 	%r36, %r34, %r35, %r33;
	mul.lo.s32 	%r37, %r26, %r26;
	cvt.rn.f32.u32 	%f41, %r37;
	rcp.rn.f32 	%f1, %f41;
	setp.ge.s32 	%p1, %r1, %r27;
	setp.ge.s32 	%p2, %r36, %r29;
	or.pred  	%p3, %p1, %p2;
	@%p3 bra 	$L__BB0_45;
	shr.u32 	%r38, %r26, 31;
	add.s32 	%r39, %r26, %r38;
	shr.s32 	%r40, %r39, 1;
	neg.s32 	%r3, %r40;
	sub.s32 	%r4, %r1, %r40;
	setp.lt.s32 	%p4, %r26, 1;
	mov.f32 	%f64, 0f00000000;
	@%p4 bra 	$L__BB0_44;
	and.b32  	%r5, %r26, 7;
	add.s32 	%r6, %r5, -1;
	and.b32  	%r7, %r26, 3;
	and.b32  	%r8, %r26, 2147483640;
	and.b32  	%r9, %r26, 1;
	add.s32 	%r10, %r3, %r36;
	mov.f32 	%f64, 0f00000000;
	mov.b32 	%r78, 0;
$L__BB0_3:
	setp.lt.u32 	%p5, %r26, 8;
	add.s32 	%r12, %r10, %r78;
	mul.lo.s32 	%r13, %r12, %r27;
	mov.b32 	%r81, 0;
	@%p5 bra 	$L__BB0_22;
	mov.b32 	%r79, 0;
$L__BB0_5:
	.pragma "nounroll";
	setp.ge.s32 	%p6, %r12, %r29;
	add.s32 	%r15, %r4, %r79;
	or.b32  	%r44, %r12, %r15;
	setp.lt.s32 	%p7, %r44, 0;
	setp.ge.s32 	%p8, %r15, %r27;
	or.pred  	%p9, %p6, %p8;
	add.s32 	%r45, %r15, %r13;
	cvt.s64.s32 	%rd7, %r45;
	add.s64 	%rd2, %rd1, %rd7;
	or.pred  	%p10, %p9, %p7;
	@%p10 bra 	$L__BB0_7;
	ld.global.u8 	%rs1, [%rd2];
	cvt.rn.f32.u16 	%f45, %rs1;
	fma.rn.f32 	%f64, %f1, %f45, %f64;
$L__BB0_7:
	add.s32 	%r46, %r15, 1;
	or.b32  	%r47, %r12, %r46;
	setp.lt.s32 	%p12, %r47, 0;
	setp.ge.s32 	%p13, %r46, %r27;
	or.pred  	%p14, %p6, %p13;
	or.pred  	%p15, %p14, %p12;
	@%p15 bra 	$L__BB0_9;
	ld.global.u8 	%rs2, [%rd2+1];
	cvt.rn.f32.u16 	%f46, %rs2;
	fma.rn.f32 	%f64, %f1, %f46, %f64;
$L__BB0_9:
	add.s32 	%r48, %r15, 2;
	or.b32  	%r49, %r12, %r48;
	setp.lt.s32 	%p17, %r49, 0;
	setp.ge.s32 	%p18, %r48, %r27;
	or.pred  	%p19, %p6, %p18;
	or.pred  	%p20, %p19, %p17;
	@%p20 bra 	$L__BB0_11;
	ld.global.u8 	%rs3, [%rd2+2];
	cvt.rn.f32.u16 	%f47, %rs3;
	fma.rn.f32 	%f64, %f1, %f47, %f64;
$L__BB0_11:
	add.s32 	%r50, %r15, 3;
	or.b32  	%r51, %r12, %r50;
	setp.lt.s32 	%p22, %r51, 0;
	setp.ge.s32 	%p23, %r50, %r27;
	or.pred  	%p24, %p6, %p23;
	or.pred  	%p25, %p24, %p22;
	@%p25 bra 	$L__BB0_13;
	ld.global.u8 	%rs4, [%rd2+3];
	cvt.rn.f32.u16 	%f48, %rs4;
	fma.rn.f32 	%f64, %f1, %f48, %f64;
$L__BB0_13:
	add.s32 	%r52, %r15, 4;
	or.b32  	%r53, %r12, %r52;
	setp.lt.s32 	%p27, %r53, 0;
	setp.ge.s32 	%p28, %r52, %r27;
	or.pred  	%p29, %p6, %p28;
	or.pred  	%p30, %p29, %p27;
	@%p30 bra 	$L__BB0_15;
	ld.global.u8 	%rs5, [%rd2+4];
	cvt.rn.f32.u16 	%f49, %rs5;
	fma.rn.f32 	%f64, %f1, %f49, %f64;
$L__BB0_15:
	add.s32 	%r54, %r15, 5;
	or.b32  	%r55, %r12, %r54;
	setp.lt.s32 	%p32, %r55, 0;
	setp.ge.s32 	%p33, %r54, %r27;
	or.pred  	%p34, %p6, %p33;
	or.pred  	%p35, %p34, %p32;
	@%p35 bra 	$L__BB0_17;
	ld.global.u8 	%rs6, [%rd2+5];
	cvt.rn.f32.u16 	%f50, %rs6;
	fma.rn.f32 	%f64, %f1, %f50, %f64;
$L__BB0_17:
	add.s32 	%r56, %r15, 6;
	or.b32  	%r57, %r12, %r56;
	setp.lt.s32 	%p37, %r57, 0;
	setp.ge.s32 	%p38, %r56, %r27;
	or.pred  	%p39, %p6, %p38;
	or.pred  	%p40, %p39, %p37;
	@%p40 bra 	$L__BB0_19;
	ld.global.u8 	%rs7, [%rd2+6];
	cvt.rn.f32.u16 	%f51, %rs7;
	fma.rn.f32 	%f64, %f1, %f51, %f64;
$L__BB0_19:
	add.s32 	%r58, %r15, 7;
	or.b32  	%r59, %r12, %r58;
	setp.lt.s32 	%p42, %r59, 0;
	setp.ge.s32 	%p43, %r58, %r27;
	or.pred  	%p44, %p6, %p43;
	or.pred  	%p45, %p44, %p42;
	@%p45 bra 	$L__BB0_21;
	ld.global.u8 	%rs8, [%rd2+7];
	cvt.rn.f32.u16 	%f52, %rs8;
	fma.rn.f32 	%f64, %f1, %f52, %f64;
$L__BB0_21:
	add.s32 	%r79, %r79, 8;
	setp.ne.s32 	%p46, %r79, %r8;
	mov.u32 	%r81, %r8;
	@%p46 bra 	$L__BB0_5;
$L__BB0_22:
	setp.eq.s32 	%p47, %r5, 0;
	@%p47 bra 	$L__BB0_43;
	setp.lt.u32 	%p48, %r6, 3;
	@%p48 bra 	$L__BB0_33;
	setp.ge.s32 	%p49, %r12, %r29;
	add.s32 	%r18, %r4, %r81;
	or.b32  	%r61, %r12, %r18;
	setp.lt.s32 	%p50, %r61, 0;
	setp.ge.s32 	%p51, %r18, %r27;
	or.pred  	%p52, %p49, %p51;
	add.s32 	%r62, %r18, %r13;
	cvt.s64.s32 	%rd8, %r62;
	add.s64 	%rd3, %rd1, %rd8;
	or.pred  	%p53, %p52, %p50;
	@%p53 bra 	$L__BB0_26;
	ld.global.u8 	%rs9, [%rd3];
	cvt.rn.f32.u16 	%f54, %rs9;
	fma.rn.f32 	%f64, %f1, %f54, %f64;
$L__BB0_26:
	add.s32 	%r63, %r18, 1;
	or.b32  	%r64, %r12, %r63;
	setp.lt.s32 	%p55, %r64, 0;
	setp.ge.s32 	%p56, %r63, %r27;
	or.pred  	%p57, %p49, %p56;
	or.pred  	%p58, %p57, %p55;
	@%p58 bra 	$L__BB0_28;
	ld.global.u8 	%rs10, [%rd3+1];
	cvt.rn.f32.u16 	%f55, %rs10;
	fma.rn.f32 	%f64, %f1, %f55, %f64;
$L__BB0_28:
	add.s32 	%r65, %r18, 2;
	or.b32  	%r66, %r12, %r65;
	setp.lt.s32 	%p60, %r66, 0;
	setp.ge.s32 	%p61, %r65, %r27;
	or.pred  	%p62, %p49, %p61;
	or.pred  	%p63, %p62, %p60;
	@%p63 bra 	$L__BB0_30;
	ld.global.u8 	%rs11, [%rd3+2];
	cvt.rn.f32.u16 	%f56, %rs11;
	fma.rn.f32 	%f64, %f1, %f56, %f64;
$L__BB0_30:
	add.s32 	%r67, %r18, 3;
	or.b32  	%r68, %r12, %r67;
	setp.lt.s32 	%p65, %r68, 0;
	setp.ge.s32 	%p66, %r67, %r27;
	or.pred  	%p67, %p49, %p66;
	or.pred  	%p68, %p67, %p65;
	@%p68 bra 	$L__BB0_32;
	ld.global.u8 	%rs12, [%rd3+3];
	cvt.rn.f32.u16 	%f57, %rs12;
	fma.rn.f32 	%f64, %f1, %f57, %f64;
$L__BB0_32:
	add.s32 	%r81, %r81, 4;
$L__BB0_33:
	setp.eq.s32 	%p69, %r7, 0;
	@%p69 bra 	$L__BB0_43;
	setp.eq.s32 	%p70, %r7, 1;
	@%p70 bra 	$L__BB0_40;
	setp.ge.s32 	%p71, %r12, %r29;
	add.s32 	%r21, %r4, %r81;
	or.b32  	%r70, %r12, %r21;
	setp.lt.s32 	%p72, %r70, 0;
	setp.ge.s32 	%p73, %r21, %r27;
	or.pred  	%p74, %p71, %p73;
	add.s32 	%r71, %r21, %r13;
	cvt.s64.s32 	%rd9, %r71;
	add.s64 	%rd4, %rd1, %rd9;
	or.pred  	%p75, %p74, %p72;
	@%p75 bra 	$L__BB0_37;
	ld.global.u8 	%rs13, [%rd4];
	cvt.rn.f32.u16 	%f59, %rs13;
	fma.rn.f32 	%f64, %f1, %f59, %f64;
$L__BB0_37:
	add.s32 	%r72, %r21, 1;
	or.b32  	%r73, %r12, %r72;
	setp.lt.s32 	%p77, %r73, 0;
	setp.ge.s32 	%p78, %r72, %r27;
	or.pred  	%p79, %p71, %p78;
	or.pred  	%p80, %p79, %p77;
	@%p80 bra 	$L__BB0_39;
	ld.global.u8 	%rs14, [%rd4+1];
	cvt.rn.f32.u16 	%f60, %rs14;
	fma.rn.f32 	%f64, %f1, %f60, %f64;
$L__BB0_39:
	add.s32 	%r81, %r81, 2;
$L__BB0_40:
	setp.eq.s32 	%p81, %r9, 0;
	@%p81 bra 	$L__BB0_43;
	setp.ge.s32 	%p82, %r12, %r29;
	add.s32 	%r24, %r4, %r81;
	or.b32  	%r75, %r12, %r24;
	setp.lt.s32 	%p83, %r75, 0;
	setp.ge.s32 	%p84, %r24, %r27;
	or.pred  	%p85, %p82, %p84;
	or.pred  	%p86, %p85, %p83;
	@%p86 bra 	$L__BB0_43;
	add.s32 	%r76, %r24, %r13;
	cvt.s64.s32 	%rd10, %r76;
	add.s64 	%rd11, %rd1, %rd10;
	ld.global.u8 	%rs15, [%rd11];
	cvt.rn.f32.u16 	%f61, %rs15;
	fma.rn.f32 	%f64, %f1, %f61, %f64;
$L__BB0_43:
	add.s32 	%r78, %r78, 1;
	setp.ne.s32 	%p87, %r78, %r26;
	@%p87 bra 	$L__BB0_3;
$L__BB0_44:
	mad.lo.s32 	%r77, %r27, %r36, %r1;
	cvta.to.global.u64 	%rd12, %rd5;
	mul.wide.s32 	%rd13, %r77, 4;
	add.s64 	%rd14, %rd12, %rd13;
	st.global.f32 	[%rd14], %f64;
$L__BB0_45:
	ret;

}


// ===== COMPILED SASS (sm_100) =====

	.target	sm_100

	.elftype	@"ET_EXEC"


//--------------------- .note.nv.tkinfo           --------------------------
	.section	.note.nv.tkinfo,"",@"SHT_NOTE"
	.sectionflags	@"SHF_NOTE_NV_TKINFO"
	.tkinfo
        /*0018*/ 	.word	0x00000002
        /*0030*/ 	.string	""
        /*0030*/ 	.string	"ptxas"
        /*0030*/ 	.string	"Cuda compilation tools, release 13.0, V13.0.88"
        /*0030*/ 	.string	"Build cuda_13.0.r13.0/compiler.36424714_0"
        /*0030*/ 	.string	"-arch sm_100 -m 64 "



//--------------------- .note.nv.cuinfo           --------------------------
	.section	.note.nv.cuinfo,"",@"SHT_NOTE"
	.sectionflags	@"SHF_NOTE_NV_CUINFO"
        /*0018*/ 	.short	0x0002
        /*001a*/ 	.short	0x0064
        /*001c*/ 	.short	0x0082
	.zero		2


//--------------------- .nv.info                  --------------------------
	.section	.nv.info,"",@"SHT_CUDA_INFO"
	.align	4


	//----- nvinfo : EIATTR_REGCOUNT
	.align		4
        /*0000*/ 	.byte	0x04, 0x2f
        /*0002*/ 	.short	(.L_1 - .L_0)
	.align		4
.L_0:
        /*0004*/ 	.word	index@(_Z6conv2dPhPfiii)
        /*0008*/ 	.word	0x00000014


	//----- nvinfo : EIATTR_FRAME_SIZE
	.align		4
.L_1:
        /*000c*/ 	.byte	0x04, 0x11
        /*000e*/ 	.short	(.L_3 - .L_2)
	.align		4
.L_2:
        /*0010*/ 	.word	index@($__internal_0_$__cuda_sm20_rcp_rn_f32_slowpath)
        /*0014*/ 	.word	0x00000000


	//----- nvinfo : EIATTR_FRAME_SIZE
	.align		4
.L_3:
        /*0018*/ 	.byte	0x04, 0x11
        /*001a*/ 	.short	(.L_5 - .L_4)
	.align		4
.L_4:
        /*001c*/ 	.word	index@(_Z6conv2dPhPfiii)
        /*0020*/ 	.word	0x00000000


	//----- nvinfo : EIATTR_MIN_STACK_SIZE
	.align		4
.L_5:
        /*0024*/ 	.byte	0x04, 0x12
        /*0026*/ 	.short	(.L_7 - .L_6)
	.align		4
.L_6:
        /*0028*/ 	.word	index@(_Z6conv2dPhPfiii)
        /*002c*/ 	.word	0x00000000
.L_7:


//--------------------- .nv.compat                --------------------------
	.section	.nv.compat,"",@"SHT_CUDA_COMPAT_INFO"
	.align	4
        /*0000*/ 	.byte	0x02, 0x09, 0x00, 0x00, 0x02, 0x02, 0x01, 0x00, 0x02, 0x05, 0x05, 0x00, 0x03, 0x07, 0x01, 0x01
        /*0010*/ 	.byte	0x02, 0x03, 0x00, 0x00, 0x02, 0x06, 0x01, 0x00, 0x04, 0x0b, 0x08, 0x00, 0x09, 0x00, 0x00, 0x00
        /*0020*/ 	.byte	0x00, 0x00, 0x00, 0x00


//--------------------- .nv.info._Z6conv2dPhPfiii --------------------------
	.section	.nv.info._Z6conv2dPhPfiii,"",@"SHT_CUDA_INFO"
	.sectionflags	@""
	.align	4


	//----- nvinfo : EIATTR_CUDA_API_VERSION
	.align		4
        /*0000*/ 	.byte	0x04, 0x37
        /*0002*/ 	.short	(.L_9 - .L_8)
.L_8:
        /*0004*/ 	.word	0x00000082


	//----- nvinfo : EIATTR_KPARAM_INFO
	.align		4
.L_9:
        /*0008*/ 	.byte	0x04, 0x17
        /*000a*/ 	.short	(.L_11 - .L_10)
.L_10:
        /*000c*/ 	.word	0x00000000
        /*0010*/ 	.short	0x0004
        /*0012*/ 	.short	0x0018
        /*0014*/ 	.byte	0x00, 0xf0, 0x11, 0x00


	//----- nvinfo : EIATTR_KPARAM_INFO
	.align		4
.L_11:
        /*0018*/ 	.byte	0x04, 0x17
        /*001a*/ 	.short	(.L_13 - .L_12)
.L_12:
        /*001c*/ 	.word	0x00000000
        /*0020*/ 	.short	0x0003
        /*0022*/ 	.short	0x0014
        /*0024*/ 	.byte	0x00, 0xf0, 0x11, 0x00


	//----- nvinfo : EIATTR_KPARAM_INFO
	.align		4
.L_13:
        /*0028*/ 	.byte	0x04, 0x17
        /*002a*/ 	.short	(.L_15 - .L_14)
.L_14:
        /*002c*/ 	.word	0x00000000
        /*0030*/ 	.short	0x0002
        /*0032*/ 	.short	0x0010
        /*0034*/ 	.byte	0x00, 0xf0, 0x11, 0x00


	//----- nvinfo : EIATTR_KPARAM_INFO
	.align		4
.L_15:
        /*0038*/ 	.byte	0x04, 0x17
        /*003a*/ 	.short	(.L_17 - .L_16)
.L_16:
        /*003c*/ 	.word	0x00000000
        /*0040*/ 	.short	0x0001
        /*0042*/ 	.short	0x0008
        /*0044*/ 	.byte	0x00, 0xf5, 0x21, 0x00


	//----- nvinfo : EIATTR_KPARAM_INFO
	.align		4
.L_17:
        /*0048*/ 	.byte	0x04, 0x17
        /*004a*/ 	.short	(.L_19 - .L_18)
.L_18:
        /*004c*/ 	.word	0x00000000
        /*0050*/ 	.short	0x0000
        /*0052*/ 	.short	0x0000
        /*0054*/ 	.byte	0x00, 0xf5, 0x21, 0x00


	//----- nvinfo : EIATTR_SPARSE_MMA_MASK
	.align		4
.L_19:
        /*0058*/ 	.byte	0x03, 0x50
        /*005a*/ 	.short	0x0000


	//----- nvinfo : EIATTR_MAXREG_COUNT
	.align		4
        /*005c*/ 	.byte	0x03, 0x1b
        /*005e*/ 	.short	0x00ff


	//----- nvinfo : EIATTR_MERCURY_ISA_VERSION
	.align		4
        /*0060*/ 	.byte	0x03, 0x5f
        /*0062*/ 	.short	0x0101


	//----- nvinfo : EIATTR_VRC_CTA_INIT_COUNT
	.align		4
        /*0064*/ 	.byte	0x02, 0x4a
	.zero		1
	.zero		1


	//----- nvinfo : EIATTR_EXIT_INSTR_OFFSETS
	.align		4
        /*0068*/ 	.byte	0x04, 0x1c
        /*006a*/ 	.short	(.L_21 - .L_20)


	//   ....[0]....
.L_20:
        /*006c*/ 	.word	0x000001b0


	//   ....[1]....
        /*0070*/ 	.word	0x00000d20


	//----- nvinfo : EIATTR_CRS_STACK_SIZE
	.align		4
.L_21:
        /*0074*/ 	.byte	0x04, 0x1e
        /*0076*/ 	.short	(.L_23 - .L_22)
.L_22:
        /*0078*/ 	.word	0x00000000


	//----- nvinfo : EIATTR_CBANK_PARAM_SIZE
	.align		4
.L_23:
        /*007c*/ 	.byte	0x03, 0x19
        /*007e*/ 	.short	0x001c


	//----- nvinfo : EIATTR_PARAM_CBANK
	.align		4
        /*0080*/ 	.byte	0x04, 0x0a
        /*0082*/ 	.short	(.L_25 - .L_24)
	.align		4
.L_24:
        /*0084*/ 	.word	index@(.nv.constant0._Z6conv2dPhPfiii)
        /*0088*/ 	.short	0x0380
        /*008a*/ 	.short	0x001c


	//----- nvinfo : EIATTR_SW_WAR
	.align		4
.L_25:
        /*008c*/ 	.byte	0x04, 0x36
        /*008e*/ 	.short	(.L_27 - .L_26)
.L_26:
        /*0090*/ 	.word	0x00000008
.L_27:


//--------------------- .nv.callgraph             --------------------------
	.section	.nv.callgraph,"",@"SHT_CUDA_CALLGRAPH"
	.align	4
	.sectionentsize	8
	.align		4
        /*0000*/ 	.word	0x00000000
	.align		4
        /*0004*/ 	.word	0xffffffff
	.align		4
        /*0008*/ 	.word	0x00000000
	.align		4
        /*000c*/ 	.word	0xfffffffe
	.align		4
        /*0010*/ 	.word	0x00000000
	.align		4
        /*0014*/ 	.word	0xfffffffd
	.align		4
        /*0018*/ 	.word	0x00000000
	.align		4
        /*001c*/ 	.word	0xfffffffc


//--------------------- .text._Z6conv2dPhPfiii    --------------------------
	.section	.text._Z6conv2dPhPfiii,"ax",@progbits
	.align	128
        .global         _Z6conv2dPhPfiii
        .type           _Z6conv2dPhPfiii,@function
        .size           _Z6conv2dPhPfiii,(.L_x_14 - _Z6conv2dPhPfiii)
        .other          _Z6conv2dPhPfiii,@"STO_CUDA_ENTRY STV_DEFAULT"
_Z6conv2dPhPfiii:
.text._Z6conv2dPhPfiii:
[----:B------:R-:W-:Y:S01]  /*0000*/  LDC R1, c[0x0][0x37c] ;  /* 0x0000df00ff017b82 */ /* 0x000fe20000000800 */
[----:B------:R-:W0:Y:S01]  /*0010*/  LDCU UR4, c[0x0][0x390] ;  /* 0x00007200ff0477ac */ /* 0x000e220008000800 */
[----:B------:R-:W1:Y:S06]  /*0020*/  S2R R3, SR_TID.X ;  /* 0x0000000000037919 */ /* 0x000e6c0000002100 */
[----:B------:R-:W1:Y:S01]  /*0030*/  S2UR UR5, SR_CTAID.X ;  /* 0x00000000000579c3 */ /* 0x000e620000002500 */
[----:B------:R-:W2:Y:S07]  /*0040*/  S2R R5, SR_TID.Y ;  /* 0x0000000000057919 */ /* 0x000eae0000002200 */
[----:B------:R-:W1:Y:S01]  /*0050*/  LDC R4, c[0x0][0x360] ;  /* 0x0000d800ff047b82 */ /* 0x000e620000000800 */
[----:B0-----:R-:W-:-:S07]  /*0060*/  UIMAD UR4, UR4, UR4, URZ ;  /* 0x00000004040472a4 */ /* 0x001fce000f8e02ff */
[----:B------:R-:W2:Y:S01]  /*0070*/  S2UR UR6, SR_CTAID.Y ;  /* 0x00000000000679c3 */ /* 0x000ea20000002600 */
[----:B------:R-:W-:-:S07]  /*0080*/  I2FP.F32.U32 R0, UR4 ;  /* 0x0000000400007c45 */ /* 0x000fce0008201000 */
[----:B------:R-:W2:Y:S01]  /*0090*/  LDC R6, c[0x0][0x364] ;  /* 0x0000d900ff067b82 */ /* 0x000ea20000000800 */
[----:B------:R-:W-:-:S05]  /*00a0*/  VIADD R2, R0, 0x1800000 ;  /* 0x0180000000027836 */ /* 0x000fca0000000000 */
[----:B------:R-:W-:-:S04]  /*00b0*/  LOP3.LUT R2, R2, 0x7f800000, RZ, 0xc0, !PT ;  /* 0x7f80000002027812 */ /* 0x000fc800078ec0ff */
[----:B------:R-:W-:Y:S01]  /*00c0*/  ISETP.GT.U32.AND P0, PT, R2, 0x1ffffff, PT ;  /* 0x01ffffff0200780c */ /* 0x000fe20003f04070 */
[----:B-1----:R-:W-:Y:S02]  /*00d0*/  IMAD R2, R4, UR5, R3 ;  /* 0x0000000504027c24 */ /* 0x002fe4000f8e0203 */
[----:B--2---:R-:W-:-:S10]  /*00e0*/  IMAD R3, R6, UR6, R5 ;  /* 0x0000000606037c24 */ /* 0x004fd4000f8e0205 */
[----:B------:R-:W-:Y:S05]  /*00f0*/  @P0 BRA `(.L_x_0) ;  /* 0x00000000000c0947 */ /* 0x000fea0003800000 */
[----:B------:R-:W-:-:S07]  /*0100*/  MOV R4, 0x120 ;  /* 0x0000012000047802 */ /* 0x000fce0000000f00 */
[----:B------:R-:W-:Y:S05]  /*0110*/  CALL.REL.NOINC `($__internal_0_$__cuda_sm20_rcp_rn_f32_slowpath) ;  /* 0x0000000c00047944 */ /* 0x000fea0003c00000 */
[----:B------:R-:W-:Y:S05]  /*0120*/  BRA `(.L_x_1) ;  /* 0x0000000000107947 */ /* 0x000fea0003800000 */
.L_x_0:
[----:B------:R-:W0:Y:S02]  /*0130*/  MUFU.RCP R7, R0 ;  /* 0x0000000000077308 */ /* 0x000e240000001000 */
[----:B0-----:R-:W-:-:S04]  /*0140*/  FFMA R4, R0, R7, -1 ;  /* 0xbf80000000047423 */ /* 0x001fc80000000007 */
[----:B------:R-:W-:-:S04]  /*0150*/  FADD.FTZ R4, -R4, -RZ ;  /* 0x800000ff04047221 */ /* 0x000fc80000010100 */
[----:B------:R-:W-:-:S07]  /*0160*/  FFMA R7, R7, R4, R7 ;  /* 0x0000000407077223 */ /* 0x000fce0000000007 */
.L_x_1:
[----:B------:R-:W0:Y:S01]  /*0170*/  LDCU UR4, c[0x0][0x398] ;  /* 0x00007300ff0477ac */ /* 0x000e220008000800 */
[----:B------:R-:W1:Y:S01]  /*0180*/  LDCU UR5, c[0x0][0x394] ;  /* 0x00007280ff0577ac */ /* 0x000e620008000800 */
[----:B0-----:R-:W-:-:S04]  /*0190*/  ISETP.GE.AND P0, PT, R3, UR4, PT ;  /* 0x0000000403007c0c */ /* 0x001fc8000bf06270 */
[----:B-1----:R-:W-:-:S13]  /*01a0*/  ISETP.GE.OR P0, PT, R2, UR5, P0 ;  /* 0x0000000502007c0c */ /* 0x002fda0008706670 */
[----:B------:R-:W-:Y:S05]  /*01b0*/  @P0 EXIT ;  /* 0x000000000000094d */ /* 0x000fea0003800000 */
[----:B------:R-:W0:Y:S01]  /*01c0*/  LDCU UR6, c[0x0][0x390] ;  /* 0x00007200ff0677ac */ /* 0x000e220008000800 */
[----:B------:R-:W-:Y:S01]  /*01d0*/  IMAD.MOV.U32 R0, RZ, RZ, RZ ;  /* 0x000000ffff007224 */ /* 0x000fe200078e00ff */
[----:B------:R-:W1:Y:S01]  /*01e0*/  LDCU.64 UR10, c[0x0][0x358] ;  /* 0x00006b00ff0a77ac */ /* 0x000e620008000a00 */
[----:B0-----:R-:W-:-:S09]  /*01f0*/  UISETP.GE.AND UP0, UPT, UR6, 0x1, UPT ;  /* 0x000000010600788c */ /* 0x001fd2000bf06270 */
[----:B-1----:R-:W-:Y:S05]  /*0200*/  BRA.U !UP0, `(.L_x_2) ;  /* 0x0000000908b07547 */ /* 0x002fea000b800000 */
[----:B------:R-:W-:Y:S01]  /*0210*/  ULEA.HI UR4, UR6, UR6, URZ, 0x1 ;  /* 0x0000000606047291 */ /* 0x000fe2000f8f08ff */
[----:B------:R-:W-:Y:S01]  /*0220*/  IMAD.MOV.U32 R0, RZ, RZ, RZ ;  /* 0x000000ffff007224 */ /* 0x000fe200078e00ff */
[----:B------:R-:W-:Y:S02]  /*0230*/  ULOP3.LUT UR7, UR6, 0x7, URZ, 0xc0, !UPT ;  /* 0x0000000706077892 */ /* 0x000fe4000f8ec0ff */
[----:B------:R-:W-:Y:S02]  /*0240*/  USHF.R.S32.HI UR4, URZ, 0x1, UR4 ;  /* 0x00000001ff047899 */ /* 0x000fe40008011404 */
[----:B------:R-:W-:Y:S02]  /*0250*/  UIADD3 UR5, UPT, UPT, UR7, -0x1, URZ ;  /* 0xffffffff07057890 */ /* 0x000fe4000fffe0ff */
[----:B------:R-:W-:Y:S02]  /*0260*/  ULOP3.LUT UR8, UR6, 0x3, URZ, 0xc0, !UPT ;  /* 0x0000000306087892 */ /* 0x000fe4000f8ec0ff */
[----:B------:R-:W-:Y:S01]  /*0270*/  VIADD R12, R2, -UR4 ;  /* 0x80000004020c7c36 */ /* 0x000fe20008000000 */
[----:B------:R-:W-:Y:S01]  /*0280*/  ULOP3.LUT UR6, UR6, 0x7ffffff8, URZ, 0xc0, !UPT ;  /* 0x7ffffff806067892 */ /* 0x000fe2000f8ec0ff */
[----:B------:R-:W-:Y:S01]  /*0290*/  VIADD R13, R3, -UR4 ;  /* 0x80000004030d7c36 */ /* 0x000fe20008000000 */
[----:B------:R-:W-:Y:S01]  /*02a0*/  UISETP.GE.U32.AND UP1, UPT, UR5, 0x3, UPT ;  /* 0x000000030500788c */ /* 0x000fe2000bf26070 */
[----:B------:R-:W-:-:S10]  /*02b0*/  UMOV UR4, URZ ;  /* 0x000000ff00047c82 */ /* 0x000fd40008000000 */
.L_x_9:
[----:B------:R-:W0:Y:S01]  /*02c0*/  LDCU UR5, c[0x0][0x390] ;  /* 0x00007200ff0577ac */ /* 0x000e220008000800 */
[----:B------:R-:W-:Y:S01]  /*02d0*/  VIADD R6, R13, UR4 ;  /* 0x000000040d067c36 */ /* 0x000fe20008000000 */
[----:B------:R-:W-:Y:S02]  /*02e0*/  UIADD3 UR4, UPT, UPT, UR4, 0x1, URZ ;  /* 0x0000000104047890 */ /* 0x000fe4000fffe0ff */
[----:B0-----:R-:W-:Y:S02]  /*02f0*/  UISETP.GE.U32.AND UP2, UPT, UR5, 0x8, UPT ;  /* 0x000000080500788c */ /* 0x001fe4000bf46070 */
[----:B------:R-:W-:-:S03]  /*0300*/  UISETP.NE.AND UP0, UPT, UR4, UR5, UPT ;  /* 0x000000050400728c */ /* 0x000fc6000bf05270 */
[----:B------:R-:W-:-:S04]  /*0310*/  UMOV UR5, URZ ;  /* 0x000000ff00057c82 */ /* 0x000fc80008000000 */
[----:B------:R-:W-:Y:S05]  /*0320*/  BRA.U !UP2, `(.L_x_3) ;  /* 0x000000050a107547 */ /* 0x000fea000b800000 */
[----:B------:R-:W0:Y:S01]  /*0330*/  LDCU UR5, c[0x0][0x398] ;  /* 0x00007300ff0577ac */ /* 0x000e220008000800 */
[----:B------:R-:W1:Y:S01]  /*0340*/  LDCU UR9, c[0x0][0x394] ;  /* 0x00007280ff0977ac */ /* 0x000e620008000800 */
[----:B------:R-:W2:Y:S01]  /*0350*/  LDCU.64 UR12, c[0x0][0x380] ;  /* 0x00007000ff0c77ac */ /* 0x000ea20008000a00 */
[----:B0-----:R-:W-:Y:S01]  /*0360*/  ISETP.GE.AND P5, PT, R6, UR5, PT ;  /* 0x0000000506007c0c */ /* 0x001fe2000bfa6270 */
[----:B-1----:R-:W-:-:S12]  /*0370*/  UMOV UR5, URZ ;  /* 0x000000ff00057c82 */ /* 0x002fd80008000000 */
.L_x_4:
[----:B------:R-:W-:-:S04]  /*0380*/  VIADD R17, R12, UR5 ;  /* 0x000000050c117c36 */ /* 0x000fc80008000000 */
[C---:B------:R-:W-:Y:S01]  /*0390*/  IMAD R9, R6.reuse, UR9, R17 ;  /* 0x0000000906097c24 */ /* 0x040fe2000f8e0211 */
[C---:B------:R-:W-:Y:S01]  /*03a0*/  ISETP.GE.OR P4, PT, R17.reuse, UR9, P5 ;  /* 0x0000000911007c0c */ /* 0x040fe2000af86670 */
[----:B------:R-:W-:Y:S01]  /*03b0*/  VIADD R5, R17, 0x1 ;  /* 0x0000000111057836 */ /* 0x000fe20000000000 */
[----:B------:R-:W-:-:S04]  /*03c0*/  LOP3.LUT R4, R6, R17, RZ, 0xfc, !PT ;  /* 0x0000001106047212 */ /* 0x000fc800078efcff */
[----:B------:R-:W-:Y:S02]  /*03d0*/  ISETP.LT.OR P4, PT, R4, RZ, P4 ;  /* 0x000000ff0400720c */ /* 0x000fe40002781670 */
[----:B--2---:R-:W-:Y:S02]  /*03e0*/  IADD3 R4, P0, PT, R9, UR12, RZ ;  /* 0x0000000c09047c10 */ /* 0x004fe4000ff1e0ff */
[----:B------:R-:W-:Y:S02]  /*03f0*/  ISETP.GE.OR P1, PT, R5, UR9, P5 ;  /* 0x0000000905007c0c */ /* 0x000fe4000af26670 */
[----:B------:R-:W-:Y:S02]  /*0400*/  LOP3.LUT R8, R6, R5, RZ, 0xfc, !PT ;  /* 0x0000000506087212 */ /* 0x000fe400078efcff */
[----:B------:R-:W-:Y:S02]  /*0410*/  LEA.HI.X.SX32 R5, R9, UR13, 0x1, P0 ;  /* 0x0000000d09057c11 */ /* 0x000fe400080f0eff */
[----:B------:R-:W-:-:S03]  /*0420*/  ISETP.LT.OR P1, PT, R8, RZ, P1 ;  /* 0x000000ff0800720c */ /* 0x000fc60000f21670 */
[----:B------:R-:W2:Y:S10]  /*0430*/  @!P4 LDG.E.U8 R8, desc[UR10][R4.64] ;  /* 0x0000000a0408c981 */ /* 0x000eb4000c1e1100 */
[----:B------:R-:W3:Y:S01]  /*0440*/  @!P1 LDG.E.U8 R10, desc[UR10][R4.64+0x1] ;  /* 0x0000010a040a9981 */ /* 0x000ee2000c1e1100 */
[----:B------:R-:W-:-:S02]  /*0450*/  VIADD R9, R17, 0x2 ;  /* 0x0000000211097836 */ /* 0x000fc40000000000 */
[C---:B------:R-:W-:Y:S02]  /*0460*/  VIADD R11, R17.reuse, 0x3 ;  /* 0x00000003110b7836 */ /* 0x040fe40000000000 */
[----:B------:R-:W-:Y:S01]  /*0470*/  VIADD R15, R17, 0x4 ;  /* 0x00000004110f7836 */ /* 0x000fe20000000000 */
[----:B------:R-:W-:Y:S02]  /*0480*/  ISETP.GE.OR P0, PT, R9, UR9, P5 ;  /* 0x0000000909007c0c */ /* 0x000fe4000af06670 */
[C---:B------:R-:W-:Y:S02]  /*0490*/  LOP3.LUT R9, R6.reuse, R9, RZ, 0xfc, !PT ;  /* 0x0000000906097212 */ /* 0x040fe400078efcff */
[----:B------:R-:W-:Y:S02]  /*04a0*/  ISETP.GE.OR P3, PT, R11, UR9, P5 ;  /* 0x000000090b007c0c */ /* 0x000fe4000af66670 */
[----:B------:R-:W-:Y:S02]  /*04b0*/  LOP3.LUT R11, R6, R11, RZ, 0xfc, !PT ;  /* 0x0000000b060b7212 */ /* 0x000fe400078efcff */
[----:B------:R-:W-:-:S02]  /*04c0*/  ISETP.LT.OR P0, PT, R9, RZ, P0 ;  /* 0x000000ff0900720c */ /* 0x000fc40000701670 */
[----:B------:R-:W-:Y:S01]  /*04d0*/  ISETP.LT.OR P3, PT, R11, RZ, P3 ;  /* 0x000000ff0b00720c */ /* 0x000fe20001f61670 */
[----:B------:R-:W-:Y:S01]  /*04e0*/  VIADD R11, R17, 0x5 ;  /* 0x00000005110b7836 */ /* 0x000fe20000000000 */
[----:B------:R-:W-:Y:S02]  /*04f0*/  ISETP.GE.OR P2, PT, R15, UR9, P5 ;  /* 0x000000090f007c0c */ /* 0x000fe4000af46670 */
[----:B------:R-:W-:-:S04]  /*0500*/  LOP3.LUT R15, R6, R15, RZ, 0xfc, !PT ;  /* 0x0000000f060f7212 */ /* 0x000fc800078efcff */
[----:B------:R-:W-:Y:S01]  /*0510*/  ISETP.LT.OR P2, PT, R15, RZ, P2 ;  /* 0x000000ff0f00720c */ /* 0x000fe20001741670 */
[----:B------:R-:W-:-:S05]  /*0520*/  VIADD R15, R17, 0x6 ;  /* 0x00000006110f7836 */ /* 0x000fca0000000000 */
[----:B------:R-:W-:Y:S02]  /*0530*/  ISETP.GE.OR P6, PT, R15, UR9, P5 ;  /* 0x000000090f007c0c */ /* 0x000fe4000afc6670 */
[----:B------:R-:W-:-:S04]  /*0540*/  LOP3.LUT R15, R6, R15, RZ, 0xfc, !PT ;  /* 0x0000000f060f7212 */ /* 0x000fc800078efcff */
[----:B------:R-:W-:Y:S01]  /*0550*/  ISETP.LT.OR P6, PT, R15, RZ, P6 ;  /* 0x000000ff0f00720c */ /* 0x000fe200037c1670 */
[----:B------:R-:W4:-:S12]  /*0560*/  @!P2 LDG.E.U8 R14, desc[UR10][R4.64+0x4] ;  /* 0x0000040a040ea981 */ /* 0x000f18000c1e1100 */
[----:B------:R-:W5:Y:S01]  /*0570*/  @!P6 LDG.E.U8 R16, desc[UR10][R4.64+0x6] ;  /* 0x0000060a0410e981 */ /* 0x000f62000c1e1100 */
[----:B--2---:R-:W-:-:S03]  /*0580*/  @!P4 I2FP.F32.U32 R9, R8 ;  /* 0x000000080009c245 */ /* 0x004fc60000201000 */
[----:B------:R-:W2:Y:S02]  /*0590*/  @!P0 LDG.E.U8 R8, desc[UR10][R4.64+0x2] ;  /* 0x0000020a04088981 */ /* 0x000ea4000c1e1100 */
[----:B------:R-:W-:Y:S01]  /*05a0*/  @!P4 FFMA R0, R9, R7, R0 ;  /* 0x000000070900c223 */ /* 0x000fe20000000000 */
[----:B------:R-:W-:Y:S02]  /*05b0*/  ISETP.GE.OR P4, PT, R11, UR9, P5 ;  /* 0x000000090b007c0c */ /* 0x000fe4000af86670 */
[----:B------:R-:W-:Y:S02]  /*05c0*/  LOP3.LUT R11, R6, R11, RZ, 0xfc, !PT ;  /* 0x0000000b060b7212 */ /* 0x000fe400078efcff */
[----:B---3--:R-:W-:Y:S02]  /*05d0*/  @!P1 I2FP.F32.U32 R9, R10 ;  /* 0x0000000a00099245 */ /* 0x008fe40000201000 */
[----:B------:R-:W-:Y:S01]  /*05e0*/  ISETP.LT.OR P4, PT, R11, RZ, P4 ;  /* 0x000000ff0b00720c */ /* 0x000fe20002781670 */
[----:B------:R-:W-:Y:S01]  /*05f0*/  VIADD R11, R17, 0x7 ;  /* 0x00000007110b7836 */ /* 0x000fe20000000000 */
[----:B------:R-:W3:Y:S01]  /*0600*/  @!P3 LDG.E.U8 R10, desc[UR10][R4.64+0x3] ;  /* 0x0000030a040ab981 */ /* 0x000ee2000c1e1100 */
[----:B------:R-:W-:-:S03]  /*0610*/  @!P1 FFMA R0, R9, R7, R0 ;  /* 0x0000000709009223 */ /* 0x000fc60000000000 */
[----:B------:R-:W-:Y:S02]  /*0620*/  ISETP.GE.OR P1, PT, R11, UR9, P5 ;  /* 0x000000090b007c0c */ /* 0x000fe4000af26670 */
[----:B------:R-:W-:-:S04]  /*0630*/  LOP3.LUT R11, R6, R11, RZ, 0xfc, !PT ;  /* 0x0000000b060b7212 */ /* 0x000fc800078efcff */
[----:B------:R-:W-:Y:S01]  /*0640*/  ISETP.LT.OR P1, PT, R11, RZ, P1 ;  /* 0x000000ff0b00720c */ /* 0x000fe20000f21670 */
[----:B------:R-:W5:-:S12]  /*0650*/  @!P4 LDG.E.U8 R15, desc[UR10][R4.64+0x5] ;  /* 0x0000050a040fc981 */ /* 0x000f58000c1e1100 */
[----:B------:R-:W5:Y:S01]  /*0660*/  @!P1 LDG.E.U8 R17, desc[UR10][R4.64+0x7] ;  /* 0x0000070a04119981 */ /* 0x000f62000c1e1100 */
[----:B------:R-:W-:-:S04]  /*0670*/  UIADD3 UR5, UPT, UPT, UR5, 0x8, URZ ;  /* 0x0000000805057890 */ /* 0x000fc8000fffe0ff */
[----:B------:R-:W-:Y:S01]  /*0680*/  UISETP.NE.AND UP2, UPT, UR5, UR6, UPT ;  /* 0x000000060500728c */ /* 0x000fe2000bf45270 */
[----:B--2---:R-:W-:-:S05]  /*0690*/  @!P0 I2FP.F32.U32 R9, R8 ;  /* 0x0000000800098245 */ /* 0x004fca0000201000 */
[----:B------:R-:W-:Y:S01]  /*06a0*/  @!P0 FFMA R0, R9, R7, R0 ;  /* 0x0000000709008223 */ /* 0x000fe20000000000 */
[----:B----4-:R-:W-:Y:S02]  /*06b0*/  @!P2 I2FP.F32.U32 R9, R14 ;  /* 0x0000000e0009a245 */ /* 0x010fe40000201000 */
[----:B---3--:R-:W-:-:S05]  /*06c0*/  @!P3 I2FP.F32.U32 R11, R10 ;  /* 0x0000000a000bb245 */ /* 0x008fca0000201000 */
[----:B------:R-:W-:-:S04]  /*06d0*/  @!P3 FFMA R0, R11, R7, R0 ;  /* 0x000000070b00b223 */ /* 0x000fc80000000000 */
[----:B------:R-:W-:Y:S01]  /*06e0*/  @!P2 FFMA R0, R9, R7, R0 ;  /* 0x000000070900a223 */ /* 0x000fe20000000000 */
[----:B-----5:R-:W-:Y:S02]  /*06f0*/  @!P4 I2FP.F32.U32 R15, R15 ;  /* 0x0000000f000fc245 */ /* 0x020fe40000201000 */
[----:B------:R-:W-:-:S03]  /*0700*/  @!P6 I2FP.F32.U32 R9, R16 ;  /* 0x000000100009e245 */ /* 0x000fc60000201000 */
[----:B------:R-:W-:-:S04]  /*0710*/  @!P4 FFMA R0, R15, R7, R0 ;  /* 0x000000070f00c223 */ /* 0x000fc80000000000 */
[----:B------:R-:W-:Y:S01]  /*0720*/  @!P6 FFMA R0, R9, R7, R0 ;  /* 0x000000070900e223 */ /* 0x000fe20000000000 */
[----:B------:R-:W-:-:S05]  /*0730*/  @!P1 I2FP.F32.U32 R17, R17 ;  /* 0x0000001100119245 */ /* 0x000fca0000201000 */
[----:B------:R-:W-:Y:S01]  /*0740*/  @!P1 FFMA R0, R17, R7, R0 ;  /* 0x0000000711009223 */ /* 0x000fe20000000000 */
[----:B------:R-:W-:Y:S06]  /*0750*/  BRA.U UP2, `(.L_x_4) ;  /* 0xfffffffd02087547 */ /* 0x000fec000b83ffff */
[----:B------:R-:W-:-:S05]  /*0760*/  UMOV UR5, UR6 ;  /* 0x0000000600057c82 */ /* 0x000fca0008000000 */
.L_x_3:
[----:B------:R-:W-:-:S09]  /*0770*/  UISETP.NE.AND UP2, UPT, UR7, URZ, UPT ;  /* 0x000000ff0700728c */ /* 0x000fd2000bf45270 */
[----:B------:R-:W-:Y:S05]  /*0780*/  BRA.U !UP2, `(.L_x_5) ;  /* 0x000000050a4c7547 */ /* 0x000fea000b800000 */
[----:B------:R-:W-:Y:S01]  /*0790*/  UISETP.NE.AND UP2, UPT, UR8, URZ, UPT ;  /* 0x000000ff0800728c */ /* 0x000fe2000bf45270 */
[----:B------:R-:W-:Y:S10]  /*07a0*/  BRA.U !UP1, `(.L_x_6) ;  /* 0x0000000109907547 */ /* 0x000ff4000b800000 */
[----:B------:R-:W0:Y:S01]  /*07b0*/  LDCU UR9, c[0x0][0x398] ;  /* 0x00007300ff0977ac */ /* 0x000e220008000800 */
[----:B------:R-:W-:Y:S01]  /*07c0*/  VIADD R11, R12, UR5 ;  /* 0x000000050c0b7c36 */ /* 0x000fe20008000000 */
[----:B------:R-:W1:Y:S03]  /*07d0*/  LDCU UR12, c[0x0][0x394] ;  /* 0x00007280ff0c77ac */ /* 0x000e660008000800 */
[C---:B------:R-:W-:Y:S01]  /*07e0*/  VIADD R5, R11.reuse, 0x1 ;  /* 0x000000010b057836 */ /* 0x040fe20000000000 */
[C---:B------:R-:W-:Y:S01]  /*07f0*/  LOP3.LUT R4, R6.reuse, R11, RZ, 0xfc, !PT ;  /* 0x0000000b06047212 */ /* 0x040fe200078efcff */
[----:B------:R-:W-:Y:S01]  /*0800*/  VIADD R9, R11, 0x2 ;  /* 0x000000020b097836 */ /* 0x000fe20000000000 */
[----:B------:R-:W2:Y:S01]  /*0810*/  LDCU.64 UR14, c[0x0][0x380] ;  /* 0x00007000ff0e77ac */ /* 0x000ea20008000a00 */
[----:B0-----:R-:W-:-:S04]  /*0820*/  ISETP.GE.AND P3, PT, R6, UR9, PT ;  /* 0x0000000906007c0c */ /* 0x001fc8000bf66270 */
[----:B-1----:R-:W-:Y:S01]  /*0830*/  ISETP.GE.OR P0, PT, R11, UR12, P3 ;  /* 0x0000000c0b007c0c */ /* 0x002fe20009f06670 */
[C---:B------:R-:W-:Y:S01]  /*0840*/  IMAD R8, R6.reuse, UR12, R11 ;  /* 0x0000000c06087c24 */ /* 0x040fe2000f8e020b */
[----:B------:R-:W-:Y:S01]  /*0850*/  ISETP.GE.OR P1, PT, R5, UR12, P3 ;  /* 0x0000000c05007c0c */ /* 0x000fe20009f26670 */
[----:B------:R-:W-:Y:S01]  /*0860*/  VIADD R11, R11, 0x3 ;  /* 0x000000030b0b7836 */ /* 0x000fe20000000000 */
[----:B------:R-:W-:Y:S02]  /*0870*/  LOP3.LUT R5, R6, R5, RZ, 0xfc, !PT ;  /* 0x0000000506057212 */ /* 0x000fe400078efcff */
[----:B------:R-:W-:Y:S02]  /*0880*/  ISETP.LT.OR P0, PT, R4, RZ, P0 ;  /* 0x000000ff0400720c */ /* 0x000fe40000701670 */
[----:B------:R-:W-:Y:S02]  /*0890*/  ISETP.GE.OR P2, PT, R9, UR12, P3 ;  /* 0x0000000c09007c0c */ /* 0x000fe40009f46670 */
[----:B------:R-:W-:-:S02]  /*08a0*/  ISETP.LT.OR P1, PT, R5, RZ, P1 ;  /* 0x000000ff0500720c */ /* 0x000fc40000f21670 */
[----:B--2---:R-:W-:Y:S02]  /*08b0*/  IADD3 R4, P4, PT, R8, UR14, RZ ;  /* 0x0000000e08047c10 */ /* 0x004fe4000ff9e0ff */
[----:B------:R-:W-:Y:S02]  /*08c0*/  LOP3.LUT R9, R6, R9, RZ, 0xfc, !PT ;  /* 0x0000000906097212 */ /* 0x000fe400078efcff */
[----:B------:R-:W-:Y:S02]  /*08d0*/  ISETP.GE.OR P3, PT, R11, UR12, P3 ;  /* 0x0000000c0b007c0c */ /* 0x000fe40009f66670 */
[----:B------:R-:W-:Y:S02]  /*08e0*/  LEA.HI.X.SX32 R5, R8, UR15, 0x1, P4 ;  /* 0x0000000f08057c11 */ /* 0x000fe4000a0f0eff */
[----:B------:R-:W-:Y:S02]  /*08f0*/  LOP3.LUT R11, R6, R11, RZ, 0xfc, !PT ;  /* 0x0000000b060b7212 */ /* 0x000fe400078efcff */
[----:B------:R-:W-:Y:S01]  /*0900*/  ISETP.LT.OR P2, PT, R9, RZ, P2 ;  /* 0x000000ff0900720c */ /* 0x000fe20001741670 */
[----:B------:R-:W2:Y:S01]  /*0910*/  @!P0 LDG.E.U8 R8, desc[UR10][R4.64] ;  /* 0x0000000a04088981 */ /* 0x000ea2000c1e1100 */
[----:B------:R-:W-:-:S03]  /*0920*/  ISETP.LT.OR P3, PT, R11, RZ, P3 ;  /* 0x000000ff0b00720c */ /* 0x000fc60001f61670 */
[----:B------:R-:W3:Y:S08]  /*0930*/  @!P1 LDG.E.U8 R10, desc[UR10][R4.64+0x1] ;  /* 0x0000010a040a9981 */ /* 0x000ef0000c1e1100 */
[----:B------:R-:W4:Y:S04]  /*0940*/  @!P2 LDG.E.U8 R14, desc[UR10][R4.64+0x2] ;  /* 0x0000020a040ea981 */ /* 0x000f28000c1e1100 */
[----:B------:R-:W5:Y:S01]  /*0950*/  @!P3 LDG.E.U8 R15, desc[UR10][R4.64+0x3] ;  /* 0x0000030a040fb981 */ /* 0x000f62000c1e1100 */
[----:B------:R-:W-:Y:S01]  /*0960*/  UIADD3 UR5, UPT, UPT, UR5, 0x4, URZ ;  /* 0x0000000405057890 */ /* 0x000fe2000fffe0ff */
[----:B--2---:R-:W-:-:S02]  /*0970*/  @!P0 I2FP.F32.U32 R9, R8 ;  /* 0x0000000800098245 */ /* 0x004fc40000201000 */
[----:B---3--:R-:W-:-:S03]  /*0980*/  @!P1 I2FP.F32.U32 R11, R10 ;  /* 0x0000000a000b9245 */ /* 0x008fc60000201000 */
[----:B------:R-:W-:-:S04]  /*0990*/  @!P0 FFMA R0, R9, R7, R0 ;  /* 0x0000000709008223 */ /* 0x000fc80000000000 */
[----:B------:R-:W-:Y:S01]  /*09a0*/  @!P1 FFMA R0, R11, R7, R0 ;  /* 0x000000070b009223 */ /* 0x000fe20000000000 */
[----:B----4-:R-:W-:Y:S02]  /*09b0*/  @!P2 I2FP.F32.U32 R9, R14 ;  /* 0x0000000e0009a245 */ /* 0x010fe40000201000 */
[----:B-----5:R-:W-:-:S03]  /*09c0*/  @!P3 I2FP.F32.U32 R15, R15 ;  /* 0x0000000f000fb245 */ /* 0x020fc60000201000 */
[----:B------:R-:W-:-:S04]  /*09d0*/  @!P2 FFMA R0, R9, R7, R0 ;  /* 0x000000070900a223 */ /* 0x000fc80000000000 */
[----:B------:R-:W-:-:S07]  /*09e0*/  @!P3 FFMA R0, R15, R7, R0 ;  /* 0x000000070f00b223 */ /* 0x000fce0000000000 */
.L_x_6:
[----:B------:R-:W-:Y:S05]  /*09f0*/  BRA.U !UP2, `(.L_x_5) ;  /* 0x000000010ab07547 */ /* 0x000fea000b800000 */
[----:B------:R-:W0:Y:S01]  /*0a00*/  LDCU UR9, c[0x0][0x390] ;  /* 0x00007200ff0977ac */ /* 0x000e220008000800 */
[----:B------:R-:W-:Y:S02]  /*0a10*/  UISETP.NE.AND UP2, UPT, UR8, 0x1, UPT ;  /* 0x000000010800788c */ /* 0x000fe4000bf45270 */
[----:B0-----:R-:W-:-:S07]  /*0a20*/  ULOP3.LUT UP3, URZ, UR9, 0x1, URZ, 0xc0, !UPT ;  /* 0x0000000109ff7892 */ /* 0x001fce000f86c0ff */
[----:B------:R-:W-:Y:S05]  /*0a30*/  BRA.U !UP2, `(.L_x_7) ;  /* 0x000000010a587547 */ /* 0x000fea000b800000 */
[----:B------:R-:W0:Y:S01]  /*0a40*/  LDCU UR9, c[0x0][0x398] ;  /* 0x00007300ff0977ac */ /* 0x000e220008000800 */
[----:B------:R-:W-:Y:S01]  /*0a50*/  VIADD R5, R12, UR5 ;  /* 0x000000050c057c36 */ /* 0x000fe20008000000 */
[----:B------:R-:W1:Y:S03]  /*0a60*/  LDCU UR12, c[0x0][0x394] ;  /* 0x00007280ff0c77ac */ /* 0x000e660008000800 */
[----:B------:R-:W-:Y:S01]  /*0a70*/  VIADD R9, R5, 0x1 ;  /* 0x0000000105097836 */ /* 0x000fe20000000000 */
[C---:B------:R-:W-:Y:S01]  /*0a80*/  LOP3.LUT R4, R6.reuse, R5, RZ, 0xfc, !PT ;  /* 0x0000000506047212 */ /* 0x040fe200078efcff */
[----:B------:R-:W2:Y:S01]  /*0a90*/  LDCU.64 UR14, c[0x0][0x380] ;  /* 0x00007000ff0e77ac */ /* 0x000ea20008000a00 */
[----:B0-----:R-:W-:-:S04]  /*0aa0*/  ISETP.GE.AND P1, PT, R6, UR9, PT ;  /* 0x0000000906007c0c */ /* 0x001fc8000bf26270 */
[----:B-1----:R-:W-:Y:S01]  /*0ab0*/  ISETP.GE.OR P0, PT, R5, UR12, P1 ;  /* 0x0000000c05007c0c */ /* 0x002fe20008f06670 */
[----:B------:R-:W-:Y:S01]  /*0ac0*/  IMAD R5, R6, UR12, R5 ;  /* 0x0000000c06057c24 */ /* 0x000fe2000f8e0205 */
[----:B------:R-:W-:Y:S02]  /*0ad0*/  ISETP.GE.OR P1, PT, R9, UR12, P1 ;  /* 0x0000000c09007c0c */ /* 0x000fe40008f26670 */
[----:B------:R-:W-:Y:S02]  /*0ae0*/  ISETP.LT.OR P0, PT, R4, RZ, P0 ;  /* 0x000000ff0400720c */ /* 0x000fe40000701670 */
[----:B------:R-:W-:Y:S02]  /*0af0*/  LOP3.LUT R9, R6, R9, RZ, 0xfc, !PT ;  /* 0x0000000906097212 */ /* 0x000fe400078efcff */
[----:B--2---:R-:W-:Y:S02]  /*0b00*/  IADD3 R4, P2, PT, R5, UR14, RZ ;  /* 0x0000000e05047c10 */ /* 0x004fe4000ff5e0ff */
[----:B------:R-:W-:-:S02]  /*0b10*/  ISETP.LT.OR P1, PT, R9, RZ, P1 ;  /* 0x000000ff0900720c */ /* 0x000fc40000f21670 */
[----:B------:R-:W-:-:S05]  /*0b20*/  LEA.HI.X.SX32 R5, R5, UR15, 0x1, P2 ;  /* 0x0000000f05057c11 */ /* 0x000fca00090f0eff */
[----:B------:R-:W2:Y:S06]  /*0b30*/  @!P0 LDG.E.U8 R8, desc[UR10][R4.64] ;  /* 0x0000000a04088981 */ /* 0x000eac000c1e1100 */
[----:B------:R-:W3:Y:S01]  /*0b40*/  @!P1 LDG.E.U8 R10, desc[UR10][R4.64+0x1] ;  /* 0x0000010a040a9981 */ /* 0x000ee2000c1e1100 */
[----:B------:R-:W-:Y:S01]  /*0b50*/  UIADD3 UR5, UPT, UPT, UR5, 0x2, URZ ;  /* 0x0000000205057890 */ /* 0x000fe2000fffe0ff */
[----:B--2---:R-:W-:-:S05]  /*0b60*/  @!P0 I2FP.F32.U32 R9, R8 ;  /* 0x0000000800098245 */ /* 0x004fca0000201000 */
[----:B------:R-:W-:Y:S01]  /*0b70*/  @!P0 FFMA R0, R9, R7, R0 ;  /* 0x0000000709008223 */ /* 0x000fe20000000000 */
[----:B---3--:R-:W-:-:S05]  /*0b80*/  @!P1 I2FP.F32.U32 R11, R10 ;  /* 0x0000000a000b9245 */ /* 0x008fca0000201000 */
[----:B------:R-:W-:-:S07]  /*0b90*/  @!P1 FFMA R0, R11, R7, R0 ;  /* 0x000000070b009223 */ /* 0x000fce0000000000 */
.L_x_7:
[----:B------:R-:W-:Y:S05]  /*0ba0*/  BRA.U !UP3, `(.L_x_5) ;  /* 0x000000010b447547 */ /* 0x000fea000b800000 */
[----:B------:R-:W0:Y:S01]  /*0bb0*/  LDCU UR9, c[0x0][0x394] ;  /* 0x00007280ff0977ac */ /* 0x000e220008000800 */
[----:B------:R-:W-:Y:S01]  /*0bc0*/  VIADD R5, R12, UR5 ;  /* 0x000000050c057c36 */ /* 0x000fe20008000000 */
[----:B------:R-:W-:Y:S01]  /*0bd0*/  BSSY.RECONVERGENT B0, `(.L_x_5) ;  /* 0x000000e000007945 */ /* 0x000fe20003800200 */
[----:B------:R-:W1:Y:S03]  /*0be0*/  LDCU UR12, c[0x0][0x398] ;  /* 0x00007300ff0c77ac */ /* 0x000e660008000800 */
[----:B------:R-:W-:Y:S02]  /*0bf0*/  LOP3.LUT R4, R6, R5, RZ, 0xfc, !PT ;  /* 0x0000000506047212 */ /* 0x000fe400078efcff */
[----:B0-----:R-:W-:-:S04]  /*0c00*/  ISETP.GE.AND P0, PT, R5, UR9, PT ;  /* 0x0000000905007c0c */ /* 0x001fc8000bf06270 */
[----:B-1----:R-:W-:-:S04]  /*0c10*/  ISETP.GE.OR P0, PT, R6, UR12, P0 ;  /* 0x0000000c06007c0c */ /* 0x002fc80008706670 */
[----:B------:R-:W-:-:S13]  /*0c20*/  ISETP.LT.OR P0, PT, R4, RZ, P0 ;  /* 0x000000ff0400720c */ /* 0x000fda0000701670 */
[----:B------:R-:W-:Y:S05]  /*0c30*/  @P0 BRA `(.L_x_8) ;  /* 0x00000000001c0947 */ /* 0x000fea0003800000 */
[----:B------:R-:W0:Y:S01]  /*0c40*/  LDCU.64 UR12, c[0x0][0x380] ;  /* 0x00007000ff0c77ac */ /* 0x000e220008000a00 */
[----:B------:R-:W-:-:S05]  /*0c50*/  IMAD R6, R6, UR9, R5 ;  /* 0x0000000906067c24 */ /* 0x000fca000f8e0205 */
[----:B0-----:R-:W-:-:S04]  /*0c60*/  IADD3 R4, P0, PT, R6, UR12, RZ ;  /* 0x0000000c06047c10 */ /* 0x001fc8000ff1e0ff */
[----:B------:R-:W-:-:S05]  /*0c70*/  LEA.HI.X.SX32 R5, R6, UR13, 0x1, P0 ;  /* 0x0000000d06057c11 */ /* 0x000fca00080f0eff */
[----:B------:R-:W2:Y:S02]  /*0c80*/  LDG.E.U8 R4, desc[UR10][R4.64] ;  /* 0x0000000a04047981 */ /* 0x000ea4000c1e1100 */
[----:B--2---:R-:W-:-:S05]  /*0c90*/  I2FP.F32.U32 R9, R4 ;  /* 0x0000000400097245 */ /* 0x004fca0000201000 */
[----:B------:R-:W-:-:S07]  /*0ca0*/  FFMA R0, R9, R7, R0 ;  /* 0x0000000709007223 */ /* 0x000fce0000000000 */
.L_x_8:
[----:B------:R-:W-:Y:S05]  /*0cb0*/  BSYNC.RECONVERGENT B0 ;  /* 0x0000000000007941 */ /* 0x000fea0003800200 */
.L_x_5:
[----:B------:R-:W-:Y:S05]  /*0cc0*/  BRA.U UP0, `(.L_x_9) ;  /* 0xfffffff5007c7547 */ /* 0x000fea000b83ffff */
.L_x_2:
[----:B------:R-:W0:Y:S01]  /*0cd0*/  LDC.64 R4, c[0x0][0x388] ;  /* 0x0000e200ff047b82 */ /* 0x000e220000000a00 */
[----:B------:R-:W1:Y:S02]  /*0ce0*/  LDCU UR5, c[0x0][0x394] ;  /* 0x00007280ff0577ac */ /* 0x000e640008000800 */
[----:B-1----:R-:W-:-:S04]  /*0cf0*/  IMAD R3, R3, UR5, R2 ;  /* 0x0000000503037c24 */ /* 0x002fc8000f8e0202 */
[----:B0-----:R-:W-:-:S05]  /*0d00*/  IMAD.WIDE R2, R3, 0x4, R4 ;  /* 0x0000000403027825 */ /* 0x001fca00078e0204 */
[----:B------:R-:W-:Y:S01]  /*0d10*/  STG.E desc[UR10][R2.64], R0 ;  /* 0x0000000002007986 */ /* 0x000fe2000c10190a */
[----:B------:R-:W-:Y:S05]  /*0d20*/  EXIT ;  /* 0x000000000000794d */ /* 0x000fea0003800000 */
        .weak           $__internal_0_$__cuda_sm20_rcp_rn_f32_slowpath
        .type           $__internal_0_$__cuda_sm20_rcp_rn_f32_slowpath,@function
        .size           $__internal_0_$__cuda_sm20_rcp_rn_f32_slowpath,(.L_x_14 - $__internal_0_$__cuda_sm20_rcp_rn_f32_slowpath)
$__internal_0_$__cuda_sm20_rcp_rn_f32_slowpath:
[----:B------:R-:W-:-:S05]  /*0d30*/  IMAD.SHL.U32 R5, R0, 0x2, RZ ;  /* 0x0000000200057824 */ /* 0x000fca00078e00ff */
[----:B------:R-:W-:-:S04]  /*0d40*/  SHF.R.U32.HI R5, RZ, 0x18, R5 ;  /* 0x00000018ff057819 */ /* 0x000fc80000011605 */
[----:B------:R-:W-:-:S13]  /*0d50*/  ISETP.NE.U32.AND P0, PT, R5, RZ, PT ;  /* 0x000000ff0500720c */ /* 0x000fda0003f05070 */
[----:B------:R-:W-:Y:S05]  /*0d60*/  @P0 BRA `(.L_x_10) ;  /* 0x00000000002c0947 */ /* 0x000fea0003800000 */
[----:B------:R-:W-:-:S05]  /*0d70*/  IMAD.SHL.U32 R5, R0, 0x2, RZ ;  /* 0x0000000200057824 */ /* 0x000fca00078e00ff */
[----:B------:R-:W-:-:S13]  /*0d80*/  ISETP.NE.AND P0, PT, R5, RZ, PT ;  /* 0x000000ff0500720c */ /* 0x000fda0003f05270 */
[----:B------:R2:W3:Y:S01]  /*0d90*/  @!P0 MUFU.RCP R5, R0 ;  /* 0x0000000000058308 */ /* 0x0004e20000001000 */
[----:B------:R-:W-:Y:S05]  /*0da0*/  @!P0 BRA `(.L_x_11) ;  /* 0x0000000000a48947 */ /* 0x000fea0003800000 */
[----:B------:R-:W-:-:S04]  /*0db0*/  FFMA R6, R0, 1.84467440737095516160e+19, RZ ;  /* 0x5f80000000067823 */ /* 0x000fc800000000ff */
[----:B---3--:R-:W2:Y:S02]  /*0dc0*/  MUFU.RCP R5, R6 ;  /* 0x0000000600057308 */ /* 0x008ea40000001000 */
[----:B--2---:R-:W-:-:S04]  /*0dd0*/  FFMA R0, R6, R5, -1 ;  /* 0xbf80000006007423 */ /* 0x004fc80000000005 */
[----:B------:R-:W-:-:S04]  /*0de0*/  FADD.FTZ R0, -R0, -RZ ;  /* 0x800000ff00007221 */ /* 0x000fc80000010100 */
[----:B------:R-:W-:-:S04]  /*0df0*/  FFMA R0, R5, R0, R5 ;  /* 0x0000000005007223 */ /* 0x000fc80000000005 */
[----:B------:R-:W-:Y:S01]  /*0e00*/  FFMA R5, R0, 1.84467440737095516160e+19, RZ ;  /* 0x5f80000000057823 */ /* 0x000fe200000000ff */
[----:B------:R-:W-:Y:S06]  /*0e10*/  BRA `(.L_x_11) ;  /* 0x0000000000887947 */ /* 0x000fec0003800000 */
.L_x_10:
[----:B------:R-:W-:-:S05]  /*0e20*/  VIADD R6, R5, 0xffffff03 ;  /* 0xffffff0305067836 */ /* 0x000fca0000000000 */
[----:B------:R-:W-:-:S13]  /*0e30*/  ISETP.GT.U32.AND P0, PT, R6, 0x1, PT ;  /* 0x000000010600780c */ /* 0x000fda0003f04070 */
[----:B------:R-:W-:Y:S05]  /*0e40*/  @P0 BRA `(.L_x_12) ;  /* 0x0000000000780947 */ /* 0x000fea0003800000 */
[----:B------:R-:W-:Y:S01]  /*0e50*/  LOP3.LUT R7, R0, 0x7fffff, RZ, 0xc0, !PT ;  /* 0x007fffff00077812 */ /* 0x000fe200078ec0ff */
[----:B------:R-:W-:-:S03]  /*0e60*/  IMAD.MOV.U32 R11, RZ, RZ, 0x3 ;  /* 0x00000003ff0b7424 */ /* 0x000fc600078e00ff */
[----:B------:R-:W-:Y:S02]  /*0e70*/  LOP3.LUT R7, R7, 0x3f800000, RZ, 0xfc, !PT ;  /* 0x3f80000007077812 */ /* 0x000fe400078efcff */
[----:B------:R-:W-:Y:S02]  /*0e80*/  SHF.L.U32 R12, R11, R6, RZ ;  /* 0x000000060b0c7219 */ /* 0x000fe400000006ff */
[----:B------:R-:W0:Y:S02]  /*0e90*/  MUFU.RCP R8, R7 ;  /* 0x0000000700087308 */ /* 0x000e240000001000 */
[----:B0-----:R-:W-:-:S04]  /*0ea0*/  FFMA R9, R7, R8, -1 ;  /* 0xbf80000007097423 */ /* 0x001fc80000000008 */
[----:B------:R-:W-:-:S04]  /*0eb0*/  FADD.FTZ R9, -R9, -RZ ;  /* 0x800000ff09097221 */ /* 0x000fc80000010100 */
[CCC-:B------:R-:W-:Y:S01]  /*0ec0*/  FFMA.RM R10, R8.reuse, R9.reuse, R8.reuse ;  /* 0x00000009080a7223 */ /* 0x1c0fe20000004008 */
[----:B------:R-:W-:-:S04]  /*0ed0*/  FFMA.RP R9, R8, R9, R8 ;  /* 0x0000000908097223 */ /* 0x000fc80000008008 */
[C---:B------:R-:W-:Y:S02]  /*0ee0*/  LOP3.LUT R8, R10.reuse, 0x7fffff, RZ, 0xc0, !PT ;  /* 0x007fffff0a087812 */ /* 0x040fe400078ec0ff */
[----:B------:R-:W-:Y:S02]  /*0ef0*/  FSETP.NEU.FTZ.AND P0, PT, R10, R9, PT ;  /* 0x000000090a00720b */ /* 0x000fe40003f1d000 */
[----:B------:R-:W-:Y:S02]  /*0f00*/  LOP3.LUT R9, R8, 0x800000, RZ, 0xfc, !PT ;  /* 0x0080000008097812 */ /* 0x000fe400078efcff */
[----:B------:R-:W-:Y:S02]  /*0f10*/  SEL R8, RZ, 0xffffffff, !P0 ;  /* 0xffffffffff087807 */ /* 0x000fe40004000000 */
[----:B------:R-:W-:-:S03]  /*0f20*/  LOP3.LUT R7, R12, R9, RZ, 0xc0, !PT ;  /* 0x000000090c077212 */ /* 0x000fc600078ec0ff */
[----:B------:R-:W-:Y:S01]  /*0f30*/  IMAD.MOV R8, RZ, RZ, -R8 ;  /* 0x000000ffff087224 */ /* 0x000fe200078e0a08 */
[----:B------:R-:W-:-:S04]  /*0f40*/  SHF.R.U32.HI R7, RZ, R6, R7 ;  /* 0x00000006ff077219 */ /* 0x000fc80000011607 */
[----:B------:R-:W-:Y:S02]  /*0f50*/  LOP3.LUT P1, RZ, R8, R6, R9, 0xf8, !PT ;  /* 0x0000000608ff7212 */ /* 0x000fe4000782f809 */
[C---:B------:R-:W-:Y:S02]  /*0f60*/  LOP3.LUT P0, RZ, R7.reuse, 0x1, RZ, 0xc0, !PT ;  /* 0x0000000107ff7812 */ /* 0x040fe4000780c0ff */
[----:B------:R-:W-:-:S04]  /*0f70*/  LOP3.LUT P2, RZ, R7, 0x2, RZ, 0xc0, !PT ;  /* 0x0000000207ff7812 */ /* 0x000fc8000784c0ff */
[----:B------:R-:W-:Y:S02]  /*0f80*/  PLOP3.LUT P0, PT, P0, P1, P2, 0xe0, 0x0 ;  /* 0x000000000000781c */ /* 0x000fe40000703c20 */
[----:B------:R-:W-:Y:S02]  /*0f90*/  LOP3.LUT P1, RZ, R0, 0x7fffff, RZ, 0xc0, !PT ;  /* 0x007fffff00ff7812 */ /* 0x000fe4000782c0ff */
[----:B------:R-:W-:-:S05]  /*0fa0*/  SEL R6, RZ, 0x1, !P0 ;  /* 0x00000001ff067807 */ /* 0x000fca0004000000 */
[----:B------:R-:W-:-:S05]  /*0fb0*/  IMAD.MOV R6, RZ, RZ, -R6 ;  /* 0x000000ffff067224 */ /* 0x000fca00078e0a06 */
[----:B------:R-:W-:Y:S01]  /*0fc0*/  ISETP.GE.AND P0, PT, R6, RZ, PT ;  /* 0x000000ff0600720c */ /* 0x000fe20003f06270 */
[----:B------:R-:W-:-:S05]  /*0fd0*/  VIADD R6, R5, 0xffffff04 ;  /* 0xffffff0405067836 */ /* 0x000fca0000000000 */
[----:B------:R-:W-:-:S07]  /*0fe0*/  SHF.R.U32.HI R5, RZ, R6, R9 ;  /* 0x00000006ff057219 */ /* 0x000fce0000011609 */
[----:B------:R-:W-:-:S04]  /*0ff0*/  @!P0 VIADD R5, R5, 0x1 ;  /* 0x0000000105058836 */ /* 0x000fc80000000000 */
[----:B------:R-:W-:-:S05]  /*1000*/  @!P1 IMAD.SHL.U32 R5, R5, 0x2, RZ ;  /* 0x0000000205059824 */ /* 0x000fca00078e00ff */
[----:B------:R-:W-:Y:S01]  /*1010*/  LOP3.LUT R5, R5, 0x80000000, R0, 0xf8, !PT ;  /* 0x8000000005057812 */ /* 0x000fe200078ef800 */
[----:B------:R-:W-:Y:S06]  /*1020*/  BRA `(.L_x_11) ;  /* 0x0000000000047947 */ /* 0x000fec0003800000 */
.L_x_12:
[----:B------:R0:W1:Y:S02]  /*1030*/  MUFU.RCP R5, R0 ;  /* 0x0000000000057308 */ /* 0x0000640000001000 */
.L_x_11:
[----:B-1-3--:R-:W-:Y:S02]  /*1040*/  IMAD.MOV.U32 R7, RZ, RZ, R5 ;  /* 0x000000ffff077224 */ /* 0x00afe400078e0005 */
[----:B------:R-:W-:-:S04]  /*1050*/  IMAD.MOV.U32 R5, RZ, RZ, 0x0 ;  /* 0x00000000ff057424 */ /* 0x000fc800078e00ff */
[----:B0-2---:R-:W-:Y:S05]  /*1060*/  RET.REL.NODEC R4 `(_Z6conv2dPhPfiii) ;  /* 0xffffffec04e47950 */ /* 0x005fea0003c3ffff */
.L_x_13:
[----:B------:R-:W-:-:S00]  /*1070*/  BRA `(.L_x_13) ;  /* 0xfffffffc00fc7947 */ /* 0x000fc0000383ffff */
[----:B------:R-:W-:-:S00]  /*1080*/  NOP ;  /* 0x0000000000007918 */ /* 0x000fc00000000000 */
[----:B------:R-:W-:-:S00]  /*1090*/  NOP ;  /* 0x0000000000007918 */ /* 0x000fc00000000000 */
[----:B------:R-:W-:-:S00]  /*10a0*/  NOP ;  /* 0x0000000000007918 */ /* 0x000fc00000000000 */
[----:B------:R-:W-:-:S00]  /*10b0*/  NOP ;  /* 0x0000000000007918 */ /* 0x000fc00000000000 */
[----:B------:R-:W-:-:S00]  /*10c0*/  NOP ;  /* 0x0000000000007918 */ /* 0x000fc00000000000 */
[----:B------:R-:W-:-:S00]  /*10d0*/  NOP ;  /* 0x0000000000007918 */ /* 0x000fc00000000000 */
[----:B------:R-:W-:-:S00]  /*10e0*/  NOP ;  /* 0x0000000000007918 */ /* 0x000fc00000000000 */
[----:B------:R-:W-:-:S00]  /*10f0*/  NOP ;  /* 0x0000000000007918 */ /* 0x000fc00000000000 */
.L_x_14:


//--------------------- .nv.shared.reserved.0     --------------------------
	.section	.nv.shared.reserved.0,"aw",@nobits
	.weak		__nv_reservedSMEM_offset_0_alias
	.size		__nv_reservedSMEM_offset_0_alias, 0, 64
	.other		__nv_reservedSMEM_offset_0_alias,@"STO_CUDA_RESERVED_SHARED STV_DEFAULT"
__nv_reservedSMEM_offset_0_alias:
	.zero		0
	.zero		64


//--------------------- .nv.constant0._Z6conv2dPhPfiii --------------------------
	.section	.nv.constant0._Z6conv2dPhPfiii,"a",@progbits
	.sectionflags	@""
	.align	4
.nv.constant0._Z6conv2dPhPfiii:
	.zero		924


//--------------------- SYMBOLS --------------------------

	.type		.nv.reservedSmem.offset0,@object
	.size		.nv.reservedSmem.offset0,0x4
